//
// Generated by NVIDIA NVVM Compiler
//
// Compiler Build ID: CL-36424714
// Cuda compilation tools, release 13.0, V13.0.88
// Based on NVVM 20.0.0
//

.version 9.0
.target sm_100
.address_size 64

	// .globl	foo

.visible .entry foo(
	.param .u32 foo_param_0,
	.param .u32 foo_param_1,
	.param .u32 foo_param_2,
	.param .u32 foo_param_3,
	.param .u32 foo_param_4,
	.param .u32 foo_param_5,
	.param .u64 .ptr .align 1 foo_param_6,
	.param .u64 .ptr .align 1 foo_param_7
)
{
	.reg .pred 	%p<7>;
	.reg .b32 	%r<74>;
	.reg .b32 	%f<6>;
	.reg .b64 	%rd<25>;

	ld.param.u32 	%r18, [foo_param_0];
	ld.param.u32 	%r13, [foo_param_1];
	ld.param.u32 	%r14, [foo_param_2];
	ld.param.u32 	%r15, [foo_param_3];
	ld.param.u32 	%r16, [foo_param_4];
	ld.param.u32 	%r17, [foo_param_5];
	ld.param.u64 	%rd3, [foo_param_6];
	ld.param.u64 	%rd4, [foo_param_7];
	cvta.to.global.u64 	%rd1, %rd4;
	cvta.to.global.u64 	%rd2, %rd3;
	mov.u32 	%r19, %nctaid.x;
	mov.u32 	%r20, %ntid.x;
	mul.lo.s32 	%r1, %r19, %r20;
	mov.u32 	%r21, %ctaid.x;
	mov.u32 	%r22, %tid.x;
	mad.lo.s32 	%r72, %r21, %r20, %r22;
	mul.lo.s32 	%r3, %r13, %r18;
	setp.ge.s32 	%p1, %r72, %r3;
	@%p1 bra 	$L__BB0_6;
	add.s32 	%r23, %r72, %r1;
	max.s32 	%r24, %r3, %r23;
	setp.lt.s32 	%p2, %r23, %r3;
	selp.u32 	%r25, 1, 0, %p2;
	add.s32 	%r26, %r23, %r25;
	sub.s32 	%r27, %r24, %r26;
	div.u32 	%r28, %r27, %r1;
	add.s32 	%r4, %r28, %r25;
	and.b32  	%r29, %r4, 3;
	setp.eq.s32 	%p3, %r29, 3;
	@%p3 bra 	$L__BB0_4;
	add.s32 	%r30, %r4, 1;
	and.b32  	%r31, %r30, 3;
	neg.s32 	%r70, %r31;
$L__BB0_3:
	.pragma "nounroll";
	div.s32 	%r32, %r72, %r13;
	mul.lo.s32 	%r33, %r32, %r13;
	sub.s32 	%r34, %r72, %r33;
	mul.lo.s32 	%r35, %r32, %r14;
	mad.lo.s32 	%r36, %r34, %r15, %r35;
	mul.lo.s32 	%r37, %r32, %r16;
	mad.lo.s32 	%r38, %r34, %r17, %r37;
	mul.wide.s32 	%rd5, %r36, 4;
	add.s64 	%rd6, %rd2, %rd5;
	ld.global.f32 	%f1, [%rd6];
	mul.wide.s32 	%rd7, %r38, 4;
	add.s64 	%rd8, %rd1, %rd7;
	st.global.f32 	[%rd8], %f1;
	add.s32 	%r72, %r72, %r1;
	add.s32 	%r70, %r70, 1;
	setp.ne.s32 	%p4, %r70, 0;
	@%p4 bra 	$L__BB0_3;
$L__BB0_4:
	setp.lt.u32 	%p5, %r4, 3;
	@%p5 bra 	$L__BB0_6;
$L__BB0_5:
	div.s32 	%r39, %r72, %r13;
	mul.lo.s32 	%r40, %r39, %r13;
	sub.s32 	%r41, %r72, %r40;
	mul.lo.s32 	%r42, %r39, %r14;
	mad.lo.s32 	%r43, %r41, %r15, %r42;
	mul.lo.s32 	%r44, %r39, %r16;
	mad.lo.s32 	%r45, %r41, %r17, %r44;
	mul.wide.s32 	%rd9, %r43, 4;
	add.s64 	%rd10, %rd2, %rd9;
	ld.global.f32 	%f2, [%rd10];
	mul.wide.s32 	%rd11, %r45, 4;
	add.s64 	%rd12, %rd1, %rd11;
	st.global.f32 	[%rd12], %f2;
	add.s32 	%r46, %r72, %r1;
	div.s32 	%r47, %r46, %r13;
	mul.lo.s32 	%r48, %r47, %r13;
	sub.s32 	%r49, %r46, %r48;
	mul.lo.s32 	%r50, %r47, %r14;
	mad.lo.s32 	%r51, %r49, %r15, %r50;
	mul.lo.s32 	%r52, %r47, %r16;
	mad.lo.s32 	%r53, %r49, %r17, %r52;
	mul.wide.s32 	%rd13, %r51, 4;
	add.s64 	%rd14, %rd2, %rd13;
	ld.global.f32 	%f3, [%rd14];
	mul.wide.s32 	%rd15, %r53, 4;
	add.s64 	%rd16, %rd1, %rd15;
	st.global.f32 	[%rd16], %f3;
	add.s32 	%r54, %r46, %r1;
	div.s32 	%r55, %r54, %r13;
	mul.lo.s32 	%r56, %r55, %r13;
	sub.s32 	%r57, %r54, %r56;
	mul.lo.s32 	%r58, %r55, %r14;
	mad.lo.s32 	%r59, %r57, %r15, %r58;
	mul.lo.s32 	%r60, %r55, %r16;
	mad.lo.s32 	%r61, %r57, %r17, %r60;
	mul.wide.s32 	%rd17, %r59, 4;
	add.s64 	%rd18, %rd2, %rd17;
	ld.global.f32 	%f4, [%rd18];
	mul.wide.s32 	%rd19, %r61, 4;
	add.s64 	%rd20, %rd1, %rd19;
	st.global.f32 	[%rd20], %f4;
	add.s32 	%r62, %r54, %r1;
	div.s32 	%r63, %r62, %r13;
	mul.lo.s32 	%r64, %r63, %r13;
	sub.s32 	%r65, %r62, %r64;
	mul.lo.s32 	%r66, %r63, %r14;
	mad.lo.s32 	%r67, %r65, %r15, %r66;
	mul.lo.s32 	%r68, %r63, %r16;
	mad.lo.s32 	%r69, %r65, %r17, %r68;
	mul.wide.s32 	%rd21, %r67, 4;
	add.s64 	%rd22, %rd2, %rd21;
	ld.global.f32 	%f5, [%rd22];
	mul.wide.s32 	%rd23, %r69, 4;
	add.s64 	%rd24, %rd1, %rd23;
	st.global.f32 	[%rd24], %f5;
	add.s32 	%r72, %r62, %r1;
	setp.lt.s32 	%p6, %r72, %r3;
	@%p6 bra 	$L__BB0_5;
$L__BB0_6:
	ret;

}


// ===== COMPILED SASS (sm_100) =====

	.target	sm_100

	.elftype	@"ET_EXEC"


//--------------------- .note.nv.tkinfo           --------------------------
	.section	.note.nv.tkinfo,"",@"SHT_NOTE"
	.sectionflags	@"SHF_NOTE_NV_TKINFO"
	.tkinfo
        /*0018*/ 	.word	0x00000002
        /*0030*/ 	.string	""
        /*0030*/ 	.string	"ptxas"
        /*0030*/ 	.string	"Cuda compilation tools, release 13.0, V13.0.88"
        /*0030*/ 	.string	"Build cuda_13.0.r13.0/compiler.36424714_0"
        /*0030*/ 	.string	"-arch sm_100 -m 64 "



//--------------------- .note.nv.cuinfo           --------------------------
	.section	.note.nv.cuinfo,"",@"SHT_NOTE"
	.sectionflags	@"SHF_NOTE_NV_CUINFO"
        /*0018*/ 	.short	0x0002
        /*001a*/ 	.short	0x0064
        /*001c*/ 	.short	0x0082
	.zero		2


//--------------------- .nv.info                  --------------------------
	.section	.nv.info,"",@"SHT_CUDA_INFO"
	.align	4


	//----- nvinfo : EIATTR_REGCOUNT
	.align		4
        /*0000*/ 	.byte	0x04, 0x2f
        /*0002*/ 	.short	(.L_1 - .L_0)
	.align		4
.L_0:
        /*0004*/ 	.word	index@(foo)
        /*0008*/ 	.word	0x00000019


	//----- nvinfo : EIATTR_FRAME_SIZE
	.align		4
.L_1:
        /*000c*/ 	.byte	0x04, 0x11
        /*000e*/ 	.short	(.L_3 - .L_2)
	.align		4
.L_2:
        /*0010*/ 	.word	index@(foo)
        /*0014*/ 	.word	0x00000000


	//----- nvinfo : EIATTR_MIN_STACK_SIZE
	.align		4
.L_3:
        /*0018*/ 	.byte	0x04, 0x12
        /*001a*/ 	.short	(.L_5 - .L_4)
	.align		4
.L_4:
        /*001c*/ 	.word	index@(foo)
        /*0020*/ 	.word	0x00000000
.L_5:


//--------------------- .nv.compat                --------------------------
	.section	.nv.compat,"",@"SHT_CUDA_COMPAT_INFO"
	.align	4
        /*0000*/ 	.byte	0x02, 0x09, 0x00, 0x00, 0x02, 0x02, 0x01, 0x00, 0x02, 0x05, 0x05, 0x00, 0x03, 0x07, 0x01, 0x01
        /*0010*/ 	.byte	0x02, 0x03, 0x00, 0x00, 0x02, 0x06, 0x01, 0x00, 0x04, 0x0b, 0x08, 0x00, 0x09, 0x00, 0x00, 0x00
        /*0020*/ 	.byte	0x00, 0x00, 0x00, 0x00


//--------------------- .nv.info.foo              --------------------------
	.section	.nv.info.foo,"",@"SHT_CUDA_INFO"
	.sectionflags	@""
	.align	4


	//----- nvinfo : EIATTR_CUDA_API_VERSION
	.align		4
        /*0000*/ 	.byte	0x04, 0x37
        /*0002*/ 	.short	(.L_7 - .L_6)
.L_6:
        /*0004*/ 	.word	0x00000082


	//----- nvinfo : EIATTR_KPARAM_INFO
	.align		4
.L_7:
        /*0008*/ 	.byte	0x04, 0x17
        /*000a*/ 	.short	(.L_9 - .L_8)
.L_8:
        /*000c*/ 	.word	0x00000000
        /*0010*/ 	.short	0x0007
        /*0012*/ 	.short	0x0020
        /*0014*/ 	.byte	0x00, 0xf5, 0x21, 0x00


	//----- nvinfo : EIATTR_KPARAM_INFO
	.align		4
.L_9:
        /*0018*/ 	.byte	0x04, 0x17
        /*001a*/ 	.short	(.L_11 - .L_10)
.L_10:
        /*001c*/ 	.word	0x00000000
        /*0020*/ 	.short	0x0006
        /*0022*/ 	.short	0x0018
        /*0024*/ 	.byte	0x00, 0xf5, 0x21, 0x00


	//----- nvinfo : EIATTR_KPARAM_INFO
	.align		4
.L_11:
        /*0028*/ 	.byte	0x04, 0x17
        /*002a*/ 	.short	(.L_13 - .L_12)
.L_12:
        /*002c*/ 	.word	0x00000000
        /*0030*/ 	.short	0x0005
        /*0032*/ 	.short	0x0014
        /*0034*/ 	.byte	0x00, 0xf0, 0x11, 0x00


	//----- nvinfo : EIATTR_KPARAM_INFO
	.align		4
.L_13:
        /*0038*/ 	.byte	0x04, 0x17
        /*003a*/ 	.short	(.L_15 - .L_14)
.L_14:
        /*003c*/ 	.word	0x00000000
        /*0040*/ 	.short	0x0004
        /*0042*/ 	.short	0x0010
        /*0044*/ 	.byte	0x00, 0xf0, 0x11, 0x00


	//----- nvinfo : EIATTR_KPARAM_INFO
	.align		4
.L_15:
        /*0048*/ 	.byte	0x04, 0x17
        /*004a*/ 	.short	(.L_17 - .L_16)
.L_16:
        /*004c*/ 	.word	0x00000000
        /*0050*/ 	.short	0x0003
        /*0052*/ 	.short	0x000c
        /*0054*/ 	.byte	0x00, 0xf0, 0x11, 0x00


	//----- nvinfo : EIATTR_KPARAM_INFO
	.align		4
.L_17:
        /*0058*/ 	.byte	0x04, 0x17
        /*005a*/ 	.short	(.L_19 - .L_18)
.L_18:
        /*005c*/ 	.word	0x00000000
        /*0060*/ 	.short	0x0002
        /*0062*/ 	.short	0x0008
        /*0064*/ 	.byte	0x00, 0xf0, 0x11, 0x00


	//----- nvinfo : EIATTR_KPARAM_INFO
	.align		4
.L_19:
        /*0068*/ 	.byte	0x04, 0x17
        /*006a*/ 	.short	(.L_21 - .L_20)
.L_20:
        /*006c*/ 	.word	0x00000000
        /*0070*/ 	.short	0x0001
        /*0072*/ 	.short	0x0004
        /*0074*/ 	.byte	0x00, 0xf0, 0x11, 0x00


	//----- nvinfo : EIATTR_KPARAM_INFO
	.align		4
.L_21:
        /*0078*/ 	.byte	0x04, 0x17
        /*007a*/ 	.short	(.L_23 - .L_22)
.L_22:
        /*007c*/ 	.word	0x00000000
        /*0080*/ 	.short	0x0000
        /*0082*/ 	.short	0x0000
        /*0084*/ 	.byte	0x00, 0xf0, 0x11, 0x00


	//----- nvinfo : EIATTR_SPARSE_MMA_MASK
	.align		4
.L_23:
        /*0088*/ 	.byte	0x03, 0x50
        /*008a*/ 	.short	0x0000


	//----- nvinfo : EIATTR_MAXREG_COUNT
	.align		4
        /*008c*/ 	.byte	0x03, 0x1b
        /*008e*/ 	.short	0x00ff


	//----- nvinfo : EIATTR_MERCURY_ISA_VERSION
	.align		4
        /*0090*/ 	.byte	0x03, 0x5f
        /*0092*/ 	.short	0x0101


	//----- nvinfo : EIATTR_VRC_CTA_INIT_COUNT
	.align		4
        /*0094*/ 	.byte	0x02, 0x4a
	.zero		1
	.zero		1


	//----- nvinfo : EIATTR_EXIT_INSTR_OFFSETS
	.align		4
        /*0098*/ 	.byte	0x04, 0x1c
        /*009a*/ 	.short	(.L_25 - .L_24)


	//   ....[0]....
.L_24:
        /*009c*/ 	.word	0x000000b0


	//   ....[1]....
        /*00a0*/ 	.word	0x000005b0


	//   ....[2]....
        /*00a4*/ 	.word	0x00000d90


	//----- nvinfo : EIATTR_CRS_STACK_SIZE
	.align		4
.L_25:
        /*00a8*/ 	.byte	0x04, 0x1e
        /*00aa*/ 	.short	(.L_27 - .L_26)
.L_26:
        /*00ac*/ 	.word	0x00000000


	//----- nvinfo : EIATTR_CBANK_PARAM_SIZE
	.align		4
.L_27:
        /*00b0*/ 	.byte	0x03, 0x19
        /*00b2*/ 	.short	0x0028


	//----- nvinfo : EIATTR_PARAM_CBANK
	.align		4
        /*00b4*/ 	.byte	0x04, 0x0a
        /*00b6*/ 	.short	(.L_29 - .L_28)
	.align		4
.L_28:
        /*00b8*/ 	.word	index@(.nv.constant0.foo)
        /*00bc*/ 	.short	0x0380
        /*00be*/ 	.short	0x0028


	//----- nvinfo : EIATTR_SW_WAR
	.align		4
.L_29:
        /*00c0*/ 	.byte	0x04, 0x36
        /*00c2*/ 	.short	(.L_31 - .L_30)
.L_30:
        /*00c4*/ 	.word	0x00000008
.L_31:


//--------------------- .nv.callgraph             --------------------------
	.section	.nv.callgraph,"",@"SHT_CUDA_CALLGRAPH"
	.align	4
	.sectionentsize	8
	.align		4
        /*0000*/ 	.word	0x00000000
	.align		4
        /*0004*/ 	.word	0xffffffff
	.align		4
        /*0008*/ 	.word	0x00000000
	.align		4
        /*000c*/ 	.word	0xfffffffe
	.align		4
        /*0010*/ 	.word	0x00000000
	.align		4
        /*0014*/ 	.word	0xfffffffd
	.align		4
        /*0018*/ 	.word	0x00000000
	.align		4
        /*001c*/ 	.word	0xfffffffc


//--------------------- .text.foo                 --------------------------
	.section	.text.foo,"ax",@progbits
	.align	128
        .global         foo
        .type           foo,@function
        .size           foo,(.L_x_5 - foo)
        .other          foo,@"STO_CUDA_ENTRY STV_DEFAULT"
foo:
.text.foo:
[----:B------:R-:W-:Y:S01]  /*0000*/  LDC R1, c[0x0][0x37c] ;  /* 0x0000df00ff017b82 */ /* 0x000fe20000000800 */
[----:B------:R-:W0:Y:S01]  /*0010*/  S2R R10, SR_CTAID.X ;  /* 0x00000000000a7919 */ /* 0x000e220000002500 */
[----:B------:R-:W1:Y:S01]  /*0020*/  LDCU.64 UR6, c[0x0][0x380] ;  /* 0x00007000ff0677ac */ /* 0x000e620008000a00 */
[----:B------:R-:W0:Y:S01]  /*0030*/  S2R R5, SR_TID.X ;  /* 0x0000000000057919 */ /* 0x000e220000002100 */
[----:B------:R-:W2:Y:S01]  /*0040*/  LDCU UR4, c[0x0][0x370] ;  /* 0x00006e00ff0477ac */ /* 0x000ea20008000800 */
[----:B------:R-:W2:Y:S01]  /*0050*/  LDCU UR5, c[0x0][0x360] ;  /* 0x00006c00ff0577ac */ /* 0x000ea20008000800 */
[----:B-1----:R-:W-:-:S05]  /*0060*/  MOV R3, UR7 ;  /* 0x0000000700037c02 */ /* 0x002fca0008000f00 */
[----:B------:R-:W-:Y:S01]  /*0070*/  IMAD R0, R3, UR6, RZ ;  /* 0x0000000603007c24 */ /* 0x000fe2000f8e02ff */
[----:B--2---:R-:W-:Y:S02]  /*0080*/  UIMAD UR4, UR4, UR5, URZ ;  /* 0x00000005040472a4 */ /* 0x004fe4000f8e02ff */
[----:B0-----:R-:W-:-:S05]  /*0090*/  IMAD R10, R10, UR5, R5 ;  /* 0x000000050a0a7c24 */ /* 0x001fca000f8e0205 */
[----:B------:R-:W-:-:S13]  /*00a0*/  ISETP.GE.AND P0, PT, R10, R0, PT ;  /* 0x000000000a00720c */ /* 0x000fda0003f06270 */
[----:B------:R-:W-:Y:S05]  /*00b0*/  @P0 EXIT ;  /* 0x000000000000094d */ /* 0x000fea0003800000 */
[----:B------:R-:W0:Y:S01]  /*00c0*/  I2F.U32.RP R8, UR4 ;  /* 0x0000000400087d06 */ /* 0x000e220008209000 */
[----:B------:R-:W-:Y:S01]  /*00d0*/  VIADD R7, R10, UR4 ;  /* 0x000000040a077c36 */ /* 0x000fe20008000000 */
[----:B------:R-:W-:Y:S01]  /*00e0*/  IADD3 R9, PT, PT, RZ, -UR4, RZ ;  /* 0x80000004ff097c10 */ /* 0x000fe2000fffe0ff */
[----:B------:R-:W1:Y:S01]  /*00f0*/  LDCU.64 UR6, c[0x0][0x358] ;  /* 0x00006b00ff0677ac */ /* 0x000e620008000a00 */
[----:B------:R-:W-:Y:S01]  /*0100*/  ISETP.NE.U32.AND P2, PT, RZ, UR4, PT ;  /* 0x00000004ff007c0c */ /* 0x000fe2000bf45070 */
[----:B------:R-:W-:Y:S01]  /*0110*/  BSSY.RECONVERGENT B0, `(.L_x_0) ;  /* 0x0000049000007945 */ /* 0x000fe20003800200 */
[----:B------:R-:W-:Y:S01]  /*0120*/  ISETP.GE.AND P0, PT, R7, R0, PT ;  /* 0x000000000700720c */ /* 0x000fe20003f06270 */
[----:B------:R-:W2:Y:S01]  /*0130*/  LDCU UR5, c[0x0][0x384] ;  /* 0x00007080ff0577ac */ /* 0x000ea20008000800 */
[-C--:B------:R-:W-:Y:S02]  /*0140*/  VIMNMX R2, PT, PT, R0, R7.reuse, !PT ;  /* 0x0000000700027248 */ /* 0x080fe40007fe0100 */
[----:B------:R-:W-:Y:S01]  /*0150*/  SEL R6, RZ, 0x1, P0 ;  /* 0x00000001ff067807 */ /* 0x000fe20000000000 */
[----:B------:R-:W3:Y:S03]  /*0160*/  LDCU.64 UR8, c[0x0][0x388] ;  /* 0x00007100ff0877ac */ /* 0x000ee60008000a00 */
[----:B------:R-:W-:Y:S01]  /*0170*/  IADD3 R2, PT, PT, R2, -R7, -R6 ;  /* 0x8000000702027210 */ /* 0x000fe20007ffe806 */
[----:B0-----:R-:W0:Y:S01]  /*0180*/  MUFU.RCP R8, R8 ;  /* 0x0000000800087308 */ /* 0x001e220000001000 */
[----:B------:R-:W4:Y:S01]  /*0190*/  LDCU.64 UR10, c[0x0][0x390] ;  /* 0x00007200ff0a77ac */ /* 0x000f220008000a00 */
[----:B0-----:R-:W-:-:S06]  /*01a0*/  VIADD R4, R8, 0xffffffe ;  /* 0x0ffffffe08047836 */ /* 0x001fcc0000000000 */
[----:B------:R0:W5:Y:S02]  /*01b0*/  F2I.FTZ.U32.TRUNC.NTZ R5, R4 ;  /* 0x0000000400057305 */ /* 0x000164000021f000 */
[----:B0-----:R-:W-:Y:S02]  /*01c0*/  HFMA2 R4, -RZ, RZ, 0, 0 ;  /* 0x00000000ff047431 */ /* 0x001fe400000001ff */
[----:B-----5:R-:W-:-:S04]  /*01d0*/  IMAD R9, R9, R5, RZ ;  /* 0x0000000509097224 */ /* 0x020fc800078e02ff */
[----:B------:R-:W-:-:S06]  /*01e0*/  IMAD.HI.U32 R5, R5, R9, R4 ;  /* 0x0000000905057227 */ /* 0x000fcc00078e0004 */
[----:B------:R-:W-:-:S04]  /*01f0*/  IMAD.HI.U32 R5, R5, R2, RZ ;  /* 0x0000000205057227 */ /* 0x000fc800078e00ff */
[----:B------:R-:W-:-:S04]  /*0200*/  IMAD.MOV R7, RZ, RZ, -R5 ;  /* 0x000000ffff077224 */ /* 0x000fc800078e0a05 */
[----:B------:R-:W-:-:S05]  /*0210*/  IMAD R2, R7, UR4, R2 ;  /* 0x0000000407027c24 */ /* 0x000fca000f8e0202 */
[----:B------:R-:W-:-:S13]  /*0220*/  ISETP.GE.U32.AND P0, PT, R2, UR4, PT ;  /* 0x0000000402007c0c */ /* 0x000fda000bf06070 */
[----:B------:R-:W-:Y:S01]  /*0230*/  @P0 IADD3 R2, PT, PT, R2, -UR4, RZ ;  /* 0x8000000402020c10 */ /* 0x000fe2000fffe0ff */
[----:B------:R-:W-:-:S03]  /*0240*/  @P0 VIADD R5, R5, 0x1 ;  /* 0x0000000105050836 */ /* 0x000fc60000000000 */
[----:B------:R-:W-:-:S13]  /*0250*/  ISETP.GE.U32.AND P1, PT, R2, UR4, PT ;  /* 0x0000000402007c0c */ /* 0x000fda000bf26070 */
[----:B------:R-:W-:Y:S02]  /*0260*/  @P1 IADD3 R5, PT, PT, R5, 0x1, RZ ;  /* 0x0000000105051810 */ /* 0x000fe40007ffe0ff */
[----:B------:R-:W-:-:S05]  /*0270*/  @!P2 LOP3.LUT R5, RZ, UR4, RZ, 0x33, !PT ;  /* 0x00000004ff05ac12 */ /* 0x000fca000f8e33ff */
[----:B------:R-:W-:-:S05]  /*0280*/  IMAD.IADD R8, R6, 0x1, R5 ;  /* 0x0000000106087824 */ /* 0x000fca00078e0205 */
[C---:B------:R-:W-:Y:S02]  /*0290*/  LOP3.LUT R2, R8.reuse, 0x3, RZ, 0xc0, !PT ;  /* 0x0000000308027812 */ /* 0x040fe400078ec0ff */
[----:B------:R-:W-:Y:S02]  /*02a0*/  ISETP.GE.U32.AND P0, PT, R8, 0x3, PT ;  /* 0x000000030800780c */ /* 0x000fe40003f06070 */
[----:B------:R-:W-:-:S13]  /*02b0*/  ISETP.NE.AND P1, PT, R2, 0x3, PT ;  /* 0x000000030200780c */ /* 0x000fda0003f25270 */
[----:B-1234-:R-:W-:Y:S05]  /*02c0*/  @!P1 BRA `(.L_x_1) ;  /* 0x0000000000b49947 */ /* 0x01efea0003800000 */
[----:B------:R-:W-:Y:S01]  /*02d0*/  IABS R2, R3 ;  /* 0x0000000300027213 */ /* 0x000fe20000000000 */
[----:B------:R-:W0:Y:S01]  /*02e0*/  LDC.64 R6, c[0x0][0x398] ;  /* 0x0000e600ff067b82 */ /* 0x000e220000000a00 */
[----:B------:R-:W-:Y:S02]  /*02f0*/  IADD3 R8, PT, PT, R8, 0x1, RZ ;  /* 0x0000000108087810 */ /* 0x000fe40007ffe0ff */
[----:B------:R-:W1:Y:S01]  /*0300*/  I2F.RP R12, R2 ;  /* 0x00000002000c7306 */ /* 0x000e620000209400 */
[----:B------:R-:W-:Y:S02]  /*0310*/  ISETP.NE.AND P1, PT, R3, RZ, PT ;  /* 0x000000ff0300720c */ /* 0x000fe40003f25270 */
[----:B------:R-:W-:Y:S01]  /*0320*/  LOP3.LUT R11, R8, 0x3, RZ, 0xc0, !PT ;  /* 0x00000003080b7812 */ /* 0x000fe200078ec0ff */
[----:B------:R-:W-:Y:S01]  /*0330*/  IMAD.MOV.U32 R8, RZ, RZ, RZ ;  /* 0x000000ffff087224 */ /* 0x000fe200078e00ff */
[----:B------:R-:W2:Y:S02]  /*0340*/  LDC.64 R4, c[0x0][0x3a0] ;  /* 0x0000e800ff047b82 */ /* 0x000ea40000000a00 */
[----:B------:R-:W-:Y:S01]  /*0350*/  IADD3 R11, PT, PT, -R11, RZ, RZ ;  /* 0x000000ff0b0b7210 */ /* 0x000fe20007ffe1ff */
[----:B-1----:R-:W1:Y:S02]  /*0360*/  MUFU.RCP R12, R12 ;  /* 0x0000000c000c7308 */ /* 0x002e640000001000 */
[----:B-1----:R-:W-:-:S06]  /*0370*/  IADD3 R9, PT, PT, R12, 0xffffffe, RZ ;  /* 0x0ffffffe0c097810 */ /* 0x002fcc0007ffe0ff */
[----:B------:R-:W1:Y:S02]  /*0380*/  F2I.FTZ.U32.TRUNC.NTZ R9, R9 ;  /* 0x0000000900097305 */ /* 0x000e64000021f000 */
[----:B-1----:R-:W-:-:S04]  /*0390*/  IMAD.MOV R13, RZ, RZ, -R9 ;  /* 0x000000ffff0d7224 */ /* 0x002fc800078e0a09 */
[----:B------:R-:W-:-:S04]  /*03a0*/  IMAD R13, R13, R2, RZ ;  /* 0x000000020d0d7224 */ /* 0x000fc800078e02ff */
[----:B------:R-:W-:Y:S01]  /*03b0*/  IMAD.HI.U32 R8, R9, R13, R8 ;  /* 0x0000000d09087227 */ /* 0x000fe200078e0008 */
[----:B0-2---:R-:W-:-:S07]  /*03c0*/  LOP3.LUT R9, RZ, R3, RZ, 0x33, !PT ;  /* 0x00000003ff097212 */ /* 0x005fce00078e33ff */
.L_x_2:
[----:B0-----:R-:W-:Y:S01]  /*03d0*/  IABS R13, R10 ;  /* 0x0000000a000d7213 */ /* 0x001fe20000000000 */
[----:B------:R-:W-:-:S04]  /*03e0*/  IMAD.U32 R3, RZ, RZ, UR5 ;  /* 0x00000005ff037e24 */ /* 0x000fc8000f8e00ff */
[----:B------:R-:W-:Y:S01]  /*03f0*/  IMAD.HI.U32 R12, R8, R13, RZ ;  /* 0x0000000d080c7227 */ /* 0x000fe200078e00ff */
[----:B------:R-:W-:-:S04]  /*0400*/  IABS R16, R3 ;  /* 0x0000000300107213 */ /* 0x000fc80000000000 */
[----:B------:R-:W-:-:S05]  /*0410*/  IADD3 R14, PT, PT, -R12, RZ, RZ ;  /* 0x000000ff0c0e7210 */ /* 0x000fca0007ffe1ff */
[----:B------:R-:W-:-:S05]  /*0420*/  IMAD R13, R16, R14, R13 ;  /* 0x0000000e100d7224 */ /* 0x000fca00078e020d */
[----:B------:R-:W-:-:S13]  /*0430*/  ISETP.GT.U32.AND P3, PT, R2, R13, PT ;  /* 0x0000000d0200720c */ /* 0x000fda0003f64070 */
[----:B------:R-:W-:Y:S01]  /*0440*/  @!P3 IMAD.IADD R13, R13, 0x1, -R16 ;  /* 0x000000010d0db824 */ /* 0x000fe200078e0a10 */
[----:B------:R-:W-:-:S04]  /*0450*/  @!P3 IADD3 R12, PT, PT, R12, 0x1, RZ ;  /* 0x000000010c0cb810 */ /* 0x000fc80007ffe0ff */
[----:B------:R-:W-:Y:S02]  /*0460*/  ISETP.GE.U32.AND P2, PT, R13, R2, PT ;  /* 0x000000020d00720c */ /* 0x000fe40003f46070 */
[----:B------:R-:W-:-:S04]  /*0470*/  LOP3.LUT R13, R10, R3, RZ, 0x3c, !PT ;  /* 0x000000030a0d7212 */ /* 0x000fc800078e3cff */
[----:B------:R-:W-:-:S07]  /*0480*/  ISETP.GE.AND P4, PT, R13, RZ, PT ;  /* 0x000000ff0d00720c */ /* 0x000fce0003f86270 */
[----:B------:R-:W-:-:S06]  /*0490*/  @P2 VIADD R12, R12, 0x1 ;  /* 0x000000010c0c2836 */ /* 0x000fcc0000000000 */
[----:B------:R-:W-:-:S04]  /*04a0*/  @!P4 IADD3 R12, PT, PT, -R12, RZ, RZ ;  /* 0x000000ff0c0cc210 */ /* 0x000fc80007ffe1ff */
[----:B------:R-:W-:-:S05]  /*04b0*/  SEL R14, R9, R12, !P1 ;  /* 0x0000000c090e7207 */ /* 0x000fca0004800000 */
[----:B------:R-:W-:Y:S02]  /*04c0*/  IMAD.MOV R15, RZ, RZ, -R14 ;  /* 0x000000ffff0f7224 */ /* 0x000fe400078e0a0e */
[----:B------:R-:W-:Y:S02]  /*04d0*/  IMAD R12, R14, UR8, RZ ;  /* 0x000000080e0c7c24 */ /* 0x000fe4000f8e02ff */
[----:B------:R-:W-:-:S04]  /*04e0*/  IMAD R15, R3, R15, R10 ;  /* 0x0000000f030f7224 */ /* 0x000fc800078e020a */
[----:B------:R-:W-:-:S04]  /*04f0*/  IMAD R13, R15, UR9, R12 ;  /* 0x000000090f0d7c24 */ /* 0x000fc8000f8e020c */
[----:B------:R-:W-:-:S06]  /*0500*/  IMAD.WIDE R12, R13, 0x4, R6 ;  /* 0x000000040d0c7825 */ /* 0x000fcc00078e0206 */
[----:B------:R-:W2:Y:S01]  /*0510*/  LDG.E R13, desc[UR6][R12.64] ;  /* 0x000000060c0d7981 */ /* 0x000ea2000c1e1900 */
[----:B------:R-:W-:Y:S01]  /*0520*/  IMAD R14, R14, UR10, RZ ;  /* 0x0000000a0e0e7c24 */ /* 0x000fe2000f8e02ff */
[----:B------:R-:W-:Y:S01]  /*0530*/  IADD3 R11, PT, PT, R11, 0x1, RZ ;  /* 0x000000010b0b7810 */ /* 0x000fe20007ffe0ff */
[----:B------:R-:W-:Y:S02]  /*0540*/  VIADD R10, R10, UR4 ;  /* 0x000000040a0a7c36 */ /* 0x000fe40008000000 */
[----:B------:R-:W-:Y:S01]  /*0550*/  IMAD R15, R15, UR11, R14 ;  /* 0x0000000b0f0f7c24 */ /* 0x000fe2000f8e020e */
[----:B------:R-:W-:-:S03]  /*0560*/  ISETP.NE.AND P2, PT, R11, RZ, PT ;  /* 0x000000ff0b00720c */ /* 0x000fc60003f45270 */
[----:B------:R-:W-:-:S05]  /*0570*/  IMAD.WIDE R14, R15, 0x4, R4 ;  /* 0x000000040f0e7825 */ /* 0x000fca00078e0204 */
[----:B--2---:R0:W-:Y:S05]  /*0580*/  STG.E desc[UR6][R14.64], R13 ;  /* 0x0000000d0e007986 */ /* 0x0041ea000c101906 */
[----:B------:R-:W-:Y:S05]  /*0590*/  @P2 BRA `(.L_x_2) ;  /* 0xfffffffc008c2947 */ /* 0x000fea000383ffff */
.L_x_1:
[----:B------:R-:W-:Y:S05]  /*05a0*/  BSYNC.RECONVERGENT B0 ;  /* 0x0000000000007941 */ /* 0x000fea0003800200 */
.L_x_0:
[----:B------:R-:W-:Y:S05]  /*05b0*/  @!P0 EXIT ;  /* 0x000000000000894d */ /* 0x000fea0003800000 */
[----:B------:R-:W-:Y:S01]  /*05c0*/  IABS R11, R3 ;  /* 0x00000003000b7213 */ /* 0x000fe20000000000 */
[----:B------:R-:W1:Y:S01]  /*05d0*/  LDC R7, c[0x0][0x384] ;  /* 0x0000e100ff077b82 */ /* 0x000e620000000800 */
[----:B------:R-:W2:Y:S02]  /*05e0*/  LDCU.64 UR8, c[0x0][0x388] ;  /* 0x00007100ff0877ac */ /* 0x000ea40008000a00 */
[----:B------:R-:W3:Y:S01]  /*05f0*/  I2F.RP R6, R11 ;  /* 0x0000000b00067306 */ /* 0x000ee20000209400 */
[----:B------:R-:W4:Y:S04]  /*0600*/  LDCU.64 UR10, c[0x0][0x390] ;  /* 0x00007200ff0a77ac */ /* 0x000f280008000a00 */
[----:B------:R-:W0:Y:S08]  /*0610*/  LDC.64 R2, c[0x0][0x398] ;  /* 0x0000e600ff027b82 */ /* 0x000e300000000a00 */
[----:B------:R-:W1:Y:S01]  /*0620*/  LDC.64 R4, c[0x0][0x3a0] ;  /* 0x0000e800ff047b82 */ /* 0x000e620000000a00 */
[----:B---3--:R-:W3:Y:S02]  /*0630*/  MUFU.RCP R6, R6 ;  /* 0x0000000600067308 */ /* 0x008ee40000001000 */
[----:B---3--:R-:W-:-:S06]  /*0640*/  IADD3 R8, PT, PT, R6, 0xffffffe, RZ ;  /* 0x0ffffffe06087810 */ /* 0x008fcc0007ffe0ff */
[----:B------:R3:W5:Y:S02]  /*0650*/  F2I.FTZ.U32.TRUNC.NTZ R9, R8 ;  /* 0x0000000800097305 */ /* 0x000764000021f000 */
[----:B---3--:R-:W-:Y:S01]  /*0660*/  MOV R8, RZ ;  /* 0x000000ff00087202 */ /* 0x008fe20000000f00 */
[----:B-----5:R-:W-:-:S04]  /*0670*/  IMAD.MOV R12, RZ, RZ, -R9 ;  /* 0x000000ffff0c7224 */ /* 0x020fc800078e0a09 */
[----:B0-----:R-:W-:-:S04]  /*0680*/  IMAD R13, R12, R11, RZ ;  /* 0x0000000b0c0d7224 */ /* 0x001fc800078e02ff */
[----:B-12-4-:R-:W-:-:S07]  /*0690*/  IMAD.HI.U32 R9, R9, R13, R8 ;  /* 0x0000000d09097227 */ /* 0x016fce00078e0008 */
.L_x_3:
[----:B------:R-:W-:Y:S02]  /*06a0*/  IABS R6, R10 ;  /* 0x0000000a00067213 */ /* 0x000fe40000000000 */
[----:B------:R-:W-:-:S03]  /*06b0*/  IABS R8, R7 ;  /* 0x0000000700087213 */ /* 0x000fc60000000000 */
[----:B------:R-:W-:-:S04]  /*06c0*/  IMAD.HI.U32 R9, R9, R6, RZ ;  /* 0x0000000609097227 */ /* 0x000fc800078e00ff */
[----:B0-----:R-:W-:-:S04]  /*06d0*/  IMAD.MOV R13, RZ, RZ, -R9 ;  /* 0x000000ffff0d7224 */ /* 0x001fc800078e0a09 */
[----:B------:R-:W-:-:S05]  /*06e0*/  IMAD R6, R8, R13, R6 ;  /* 0x0000000d08067224 */ /* 0x000fca00078e0206 */
[----:B------:R-:W-:-:S13]  /*06f0*/  ISETP.GT.U32.AND P1, PT, R11, R6, PT ;  /* 0x000000060b00720c */ /* 0x000fda0003f24070 */
[----:B------:R-:W-:Y:S01]  /*0700*/  @!P1 IADD3 R6, PT, PT, R6, -R8, RZ ;  /* 0x8000000806069210 */ /* 0x000fe20007ffe0ff */
[----:B------:R-:W-:-:S03]  /*0710*/  @!P1 VIADD R9, R9, 0x1 ;  /* 0x0000000109099836 */ /* 0x000fc60000000000 */
[----:B------:R-:W-:Y:S02]  /*0720*/  ISETP.GE.U32.AND P0, PT, R6, R11, PT ;  /* 0x0000000b0600720c */ /* 0x000fe40003f06070 */
[----:B------:R-:W-:-:S04]  /*0730*/  LOP3.LUT R6, R10, R7, RZ, 0x3c, !PT ;  /* 0x000000070a067212 */ /* 0x000fc800078e3cff */
[----:B------:R-:W-:Y:S02]  /*0740*/  ISETP.GE.AND P2, PT, R6, RZ, PT ;  /* 0x000000ff0600720c */ /* 0x000fe40003f46270 */
[----:B------:R-:W-:-:S05]  /*0750*/  LOP3.LUT R6, RZ, R7, RZ, 0x33, !PT ;  /* 0x00000007ff067212 */ /* 0x000fca00078e33ff */
[----:B------:R-:W-:Y:S02]  /*0760*/  @P0 IADD3 R9, PT, PT, R9, 0x1, RZ ;  /* 0x0000000109090810 */ /* 0x000fe40007ffe0ff */
[----:B------:R-:W-:-:S04]  /*0770*/  ISETP.NE.AND P0, PT, R7, RZ, PT ;  /* 0x000000ff0700720c */ /* 0x000fc80003f05270 */
[----:B------:R-:W-:-:S05]  /*0780*/  @!P2 IMAD.MOV R9, RZ, RZ, -R9 ;  /* 0x000000ffff09a224 */ /* 0x000fca00078e0a09 */
[----:B------:R-:W-:-:S04]  /*0790*/  SEL R13, R6, R9, !P0 ;  /* 0x00000009060d7207 */ /* 0x000fc80004000000 */
[C---:B------:R-:W-:Y:S01]  /*07a0*/  IADD3 R14, PT, PT, -R13.reuse, RZ, RZ ;  /* 0x000000ff0d0e7210 */ /* 0x040fe20007ffe1ff */
[----:B------:R-:W-:-:S04]  /*07b0*/  IMAD R9, R13, UR8, RZ ;  /* 0x000000080d097c24 */ /* 0x000fc8000f8e02ff */
[----:B------:R-:W-:-:S04]  /*07c0*/  IMAD R14, R7, R14, R10 ;  /* 0x0000000e070e7224 */ /* 0x000fc800078e020a */
[----:B------:R-:W-:-:S04]  /*07d0*/  IMAD R9, R14, UR9, R9 ;  /* 0x000000090e097c24 */ /* 0x000fc8000f8e0209 */
[----:B------:R-:W-:-:S05]  /*07e0*/  IMAD.WIDE R18, R9, 0x4, R2 ;  /* 0x0000000409127825 */ /* 0x000fca00078e0202 */
[----:B------:R0:W2:Y:S01]  /*07f0*/  LDG.E R12, desc[UR6][R18.64] ;  /* 0x00000006120c7981 */ /* 0x0000a2000c1e1900 */
[----:B------:R-:W1:Y:S01]  /*0800*/  I2F.RP R11, R8 ;  /* 0x00000008000b7306 */ /* 0x000e620000209400 */
[----:B------:R-:W-:Y:S02]  /*0810*/  HFMA2 R16, -RZ, RZ, 0, 0 ;  /* 0x00000000ff107431 */ /* 0x000fe400000001ff */
[----:B------:R-:W-:-:S05]  /*0820*/  VIADD R10, R10, UR4 ;  /* 0x000000040a0a7c36 */ /* 0x000fca0008000000 */
[----:B------:R-:W-:Y:S01]  /*0830*/  IABS R15, R10 ;  /* 0x0000000a000f7213 */ /* 0x000fe20000000000 */
[----:B-1----:R-:W1:Y:S02]  /*0840*/  MUFU.RCP R11, R11 ;  /* 0x0000000b000b7308 */ /* 0x002e640000001000 */
[----:B-1----:R-:W-:-:S06]  /*0850*/  VIADD R17, R11, 0xffffffe ;  /* 0x0ffffffe0b117836 */ /* 0x002fcc0000000000 */
[----:B------:R-:W1:Y:S02]  /*0860*/  F2I.FTZ.U32.TRUNC.NTZ R17, R17 ;  /* 0x0000001100117305 */ /* 0x000e64000021f000 */
[----:B-1----:R-:W-:-:S05]  /*0870*/  IADD3 R9, PT, PT, RZ, -R17, RZ ;  /* 0x80000011ff097210 */ /* 0x002fca0007ffe0ff */
[----:B------:R-:W-:-:S04]  /*0880*/  IMAD R9, R9, R8, RZ ;  /* 0x0000000809097224 */ /* 0x000fc800078e02ff */
[----:B------:R-:W-:-:S04]  /*0890*/  IMAD.HI.U32 R9, R17, R9, R16 ;  /* 0x0000000911097227 */ /* 0x000fc800078e0010 */
[----:B------:R-:W-:-:S04]  /*08a0*/  IMAD.MOV.U32 R16, RZ, RZ, R15 ;  /* 0x000000ffff107224 */ /* 0x000fc800078e000f */
[----:B------:R-:W-:-:S05]  /*08b0*/  IMAD.HI.U32 R15, R9, R16, RZ ;  /* 0x00000010090f7227 */ /* 0x000fca00078e00ff */
[----:B------:R-:W-:-:S05]  /*08c0*/  IADD3 R11, PT, PT, -R15, RZ, RZ ;  /* 0x000000ff0f0b7210 */ /* 0x000fca0007ffe1ff */
[----:B------:R-:W-:Y:S02]  /*08d0*/  IMAD R16, R8, R11, R16 ;  /* 0x0000000b08107224 */ /* 0x000fe400078e0210 */
[----:B------:R-:W-:-:S05]  /*08e0*/  IMAD.MOV.U32 R11, RZ, RZ, R8 ;  /* 0x000000ffff0b7224 */ /* 0x000fca00078e0008 */
[----:B------:R-:W-:-:S13]  /*08f0*/  ISETP.GT.U32.AND P2, PT, R11, R16, PT ;  /* 0x000000100b00720c */ /* 0x000fda0003f44070 */
[----:B------:R-:W-:Y:S01]  /*0900*/  @!P2 IADD3 R16, PT, PT, R16, -R8, RZ ;  /* 0x800000081010a210 */ /* 0x000fe20007ffe0ff */
[----:B------:R-:W-:-:S03]  /*0910*/  @!P2 VIADD R15, R15, 0x1 ;  /* 0x000000010f0fa836 */ /* 0x000fc60000000000 */
[----:B------:R-:W-:Y:S02]  /*0920*/  ISETP.GE.U32.AND P1, PT, R16, R11, PT ;  /* 0x0000000b1000720c */ /* 0x000fe40003f26070 */
[----:B------:R-:W-:-:S04]  /*0930*/  LOP3.LUT R16, R10, R7, RZ, 0x3c, !PT ;  /* 0x000000070a107212 */ /* 0x000fc800078e3cff */
[----:B------:R-:W-:-:S07]  /*0940*/  ISETP.GE.AND P3, PT, R16, RZ, PT ;  /* 0x000000ff1000720c */ /* 0x000fce0003f66270 */
[----:B------:R-:W-:-:S06]  /*0950*/  @P1 IADD3 R15, PT, PT, R15, 0x1, RZ ;  /* 0x000000010f0f1810 */ /* 0x000fcc0007ffe0ff */
[----:B------:R-:W-:-:S05]  /*0960*/  @!P3 IMAD.MOV R15, RZ, RZ, -R15 ;  /* 0x000000ffff0fb224 */ /* 0x000fca00078e0a0f */
[----:B------:R-:W-:Y:S01]  /*0970*/  SEL R16, R6, R15, !P0 ;  /* 0x0000000f06107207 */ /* 0x000fe20004000000 */
[----:B------:R-:W-:-:S03]  /*0980*/  IMAD R15, R13, UR10, RZ ;  /* 0x0000000a0d0f7c24 */ /* 0x000fc6000f8e02ff */
[C---:B------:R-:W-:Y:S01]  /*0990*/  IADD3 R17, PT, PT, -R16.reuse, RZ, RZ ;  /* 0x000000ff10117210 */ /* 0x040fe20007ffe1ff */
[----:B0-----:R-:W-:Y:S02]  /*09a0*/  IMAD R18, R16, UR8, RZ ;  /* 0x0000000810127c24 */ /* 0x001fe4000f8e02ff */
[----:B------:R-:W-:Y:S02]  /*09b0*/  IMAD R15, R14, UR11, R15 ;  /* 0x0000000b0e0f7c24 */ /* 0x000fe4000f8e020f */
[----:B------:R-:W-:Y:S02]  /*09c0*/  IMAD R13, R7, R17, R10 ;  /* 0x00000011070d7224 */ /* 0x000fe400078e020a */
[----:B------:R-:W-:-:S04]  /*09d0*/  IMAD.WIDE R14, R15, 0x4, R4 ;  /* 0x000000040f0e7825 */ /* 0x000fc800078e0204 */
[----:B------:R-:W-:-:S04]  /*09e0*/  IMAD R21, R13, UR9, R18 ;  /* 0x000000090d157c24 */ /* 0x000fc8000f8e0212 */
[----:B------:R-:W-:Y:S01]  /*09f0*/  IMAD.WIDE R20, R21, 0x4, R2 ;  /* 0x0000000415147825 */ /* 0x000fe200078e0202 */
[----:B--2---:R0:W-:Y:S04]  /*0a00*/  STG.E desc[UR6][R14.64], R12 ;  /* 0x0000000c0e007986 */ /* 0x0041e8000c101906 */
[----:B------:R1:W2:Y:S01]  /*0a10*/  LDG.E R17, desc[UR6][R20.64] ;  /* 0x0000000614117981 */ /* 0x0002a2000c1e1900 */
[----:B------:R-:W-:Y:S02]  /*0a20*/  VIADD R18, R10, UR4 ;  /* 0x000000040a127c36 */ /* 0x000fe40008000000 */
[----:B------:R-:W-:-:S03]  /*0a30*/  IMAD R16, R16, UR10, RZ ;  /* 0x0000000a10107c24 */ /* 0x000fc6000f8e02ff */
[----:B------:R-:W-:Y:S01]  /*0a40*/  IABS R22, R18 ;  /* 0x0000001200167213 */ /* 0x000fe20000000000 */
[----:B------:R-:W-:Y:S01]  /*0a50*/  IMAD R13, R13, UR11, R16 ;  /* 0x0000000b0d0d7c24 */ /* 0x000fe2000f8e0210 */
[----:B0-----:R-:W-:-:S03]  /*0a60*/  LOP3.LUT R12, R18, R7, RZ, 0x3c, !PT ;  /* 0x00000007120c7212 */ /* 0x001fc600078e3cff */
[----:B------:R-:W-:Y:S01]  /*0a70*/  IMAD.HI.U32 R10, R9, R22, RZ ;  /* 0x00000016090a7227 */ /* 0x000fe200078e00ff */
[----:B------:R-:W-:-:S03]  /*0a80*/  ISETP.GE.AND P3, PT, R12, RZ, PT ;  /* 0x000000ff0c00720c */ /* 0x000fc60003f66270 */
[----:B------:R-:W-:Y:S01]  /*0a90*/  IMAD.WIDE R12, R13, 0x4, R4 ;  /* 0x000000040d0c7825 */ /* 0x000fe200078e0204 */
[----:B------:R-:W-:-:S05]  /*0aa0*/  IADD3 R19, PT, PT, -R10, RZ, RZ ;  /* 0x000000ff0a137210 */ /* 0x000fca0007ffe1ff */
[----:B------:R-:W-:-:S05]  /*0ab0*/  IMAD R22, R8, R19, R22 ;  /* 0x0000001308167224 */ /* 0x000fca00078e0216 */
[----:B------:R-:W-:-:S13]  /*0ac0*/  ISETP.GT.U32.AND P2, PT, R11, R22, PT ;  /* 0x000000160b00720c */ /* 0x000fda0003f44070 */
[----:B------:R-:W-:Y:S01]  /*0ad0*/  @!P2 IMAD.IADD R22, R22, 0x1, -R8 ;  /* 0x000000011616a824 */ /* 0x000fe200078e0a08 */
[----:B------:R-:W-:-:S04]  /*0ae0*/  @!P2 IADD3 R10, PT, PT, R10, 0x1, RZ ;  /* 0x000000010a0aa810 */ /* 0x000fc80007ffe0ff */
[----:B------:R-:W-:-:S13]  /*0af0*/  ISETP.GE.U32.AND P1, PT, R22, R11, PT ;  /* 0x0000000b1600720c */ /* 0x000fda0003f26070 */
[----:B------:R-:W-:-:S05]  /*0b00*/  @P1 VIADD R10, R10, 0x1 ;  /* 0x000000010a0a1836 */ /* 0x000fca0000000000 */
[----:B------:R-:W-:-:S04]  /*0b10*/  @!P3 IADD3 R10, PT, PT, -R10, RZ, RZ ;  /* 0x000000ff0a0ab210 */ /* 0x000fc80007ffe1ff */
[----:B------:R-:W-:-:S05]  /*0b20*/  SEL R14, R6, R10, !P0 ;  /* 0x0000000a060e7207 */ /* 0x000fca0004000000 */
[----:B------:R-:W-:Y:S02]  /*0b30*/  IMAD.MOV R10, RZ, RZ, -R14 ;  /* 0x000000ffff0a7224 */ /* 0x000fe400078e0a0e */
[----:B------:R-:W-:Y:S02]  /*0b40*/  IMAD R15, R14, UR8, RZ ;  /* 0x000000080e0f7c24 */ /* 0x000fe4000f8e02ff */
[----:B------:R-:W-:-:S04]  /*0b50*/  IMAD R10, R7, R10, R18 ;  /* 0x0000000a070a7224 */ /* 0x000fc800078e0212 */
[----:B------:R-:W-:-:S04]  /*0b60*/  IMAD R15, R10, UR9, R15 ;  /* 0x000000090a0f7c24 */ /* 0x000fc8000f8e020f */
[----:B-1----:R-:W-:Y:S01]  /*0b70*/  IMAD.WIDE R20, R15, 0x4, R2 ;  /* 0x000000040f147825 */ /* 0x002fe200078e0202 */
[----:B------:R-:W-:Y:S01]  /*0b80*/  IADD3 R16, PT, PT, R18, UR4, RZ ;  /* 0x0000000412107c10 */ /* 0x000fe2000fffe0ff */
[----:B--2---:R0:W-:Y:S04]  /*0b90*/  STG.E desc[UR6][R12.64], R17 ;  /* 0x000000110c007986 */ /* 0x0041e8000c101906 */
[----:B------:R-:W2:Y:S01]  /*0ba0*/  LDG.E R15, desc[UR6][R20.64] ;  /* 0x00000006140f7981 */ /* 0x000ea2000c1e1900 */
[----:B------:R-:W-:-:S05]  /*0bb0*/  IABS R22, R16 ;  /* 0x0000001000167213 */ /* 0x000fca0000000000 */
[----:B------:R-:W-:-:S04]  /*0bc0*/  IMAD.HI.U32 R18, R9, R22, RZ ;  /* 0x0000001609127227 */ /* 0x000fc800078e00ff */
[----:B0-----:R-:W-:Y:S01]  /*0bd0*/  IMAD R13, R14, UR10, RZ ;  /* 0x0000000a0e0d7c24 */ /* 0x001fe2000f8e02ff */
[----:B------:R-:W-:-:S03]  /*0be0*/  IADD3 R19, PT, PT, -R18, RZ, RZ ;  /* 0x000000ff12137210 */ /* 0x000fc60007ffe1ff */
[----:B------:R-:W-:Y:S02]  /*0bf0*/  IMAD R13, R10, UR11, R13 ;  /* 0x0000000b0a0d7c24 */ /* 0x000fe4000f8e020d */
[----:B------:R-:W-:Y:S02]  /*0c00*/  IMAD R22, R8, R19, R22 ;  /* 0x0000001308167224 */ /* 0x000fe400078e0216 */
[----:B------:R-:W-:-:S03]  /*0c10*/  IMAD.WIDE R12, R13, 0x4, R4 ;  /* 0x000000040d0c7825 */ /* 0x000fc600078e0204 */
[----:B------:R-:W-:-:S13]  /*0c20*/  ISETP.GT.U32.AND P2, PT, R11, R22, PT ;  /* 0x000000160b00720c */ /* 0x000fda0003f44070 */
[----:B------:R-:W-:Y:S01]  /*0c30*/  @!P2 IMAD.IADD R22, R22, 0x1, -R8 ;  /* 0x000000011616a824 */ /* 0x000fe200078e0a08 */
[----:B------:R-:W-:Y:S02]  /*0c40*/  LOP3.LUT R8, R16, R7, RZ, 0x3c, !PT ;  /* 0x0000000710087212 */ /* 0x000fe400078e3cff */
[----:B------:R-:W-:Y:S02]  /*0c50*/  @!P2 IADD3 R18, PT, PT, R18, 0x1, RZ ;  /* 0x000000011212a810 */ /* 0x000fe40007ffe0ff */
[----:B------:R-:W-:Y:S02]  /*0c60*/  ISETP.GE.U32.AND P1, PT, R22, R11, PT ;  /* 0x0000000b1600720c */ /* 0x000fe40003f26070 */
[----:B------:R-:W-:-:S11]  /*0c70*/  ISETP.GE.AND P3, PT, R8, RZ, PT ;  /* 0x000000ff0800720c */ /* 0x000fd60003f66270 */
[----:B------:R-:W-:-:S05]  /*0c80*/  @P1 IADD3 R18, PT, PT, R18, 0x1, RZ ;  /* 0x0000000112121810 */ /* 0x000fca0007ffe0ff */
[----:B------:R-:W-:-:S05]  /*0c90*/  @!P3 IMAD.MOV R18, RZ, RZ, -R18 ;  /* 0x000000ffff12b224 */ /* 0x000fca00078e0a12 */
[----:B------:R-:W-:-:S04]  /*0ca0*/  SEL R6, R6, R18, !P0 ;  /* 0x0000001206067207 */ /* 0x000fc80004000000 */
[C---:B------:R-:W-:Y:S01]  /*0cb0*/  IADD3 R8, PT, PT, -R6.reuse, RZ, RZ ;  /* 0x000000ff06087210 */ /* 0x040fe20007ffe1ff */
[----:B------:R-:W-:-:S04]  /*0cc0*/  IMAD R17, R6, UR8, RZ ;  /* 0x0000000806117c24 */ /* 0x000fc8000f8e02ff */
[----:B------:R-:W-:-:S04]  /*0cd0*/  IMAD R8, R7, R8, R16 ;  /* 0x0000000807087224 */ /* 0x000fc800078e0210 */
[----:B------:R-:W-:-:S04]  /*0ce0*/  IMAD R17, R8, UR9, R17 ;  /* 0x0000000908117c24 */ /* 0x000fc8000f8e0211 */
[----:B------:R-:W-:Y:S01]  /*0cf0*/  IMAD.WIDE R18, R17, 0x4, R2 ;  /* 0x0000000411127825 */ /* 0x000fe200078e0202 */
[----:B--2---:R0:W-:Y:S05]  /*0d00*/  STG.E desc[UR6][R12.64], R15 ;  /* 0x0000000f0c007986 */ /* 0x0041ea000c101906 */
[----:B------:R-:W2:Y:S01]  /*0d10*/  LDG.E R19, desc[UR6][R18.64] ;  /* 0x0000000612137981 */ /* 0x000ea2000c1e1900 */
[----:B------:R-:W-:Y:S01]  /*0d20*/  IMAD R17, R6, UR10, RZ ;  /* 0x0000000a06117c24 */ /* 0x000fe2000f8e02ff */
[----:B------:R-:W-:-:S03]  /*0d30*/  IADD3 R10, PT, PT, R16, UR4, RZ ;  /* 0x00000004100a7c10 */ /* 0x000fc6000fffe0ff */
[----:B------:R-:W-:Y:S01]  /*0d40*/  IMAD R17, R8, UR11, R17 ;  /* 0x0000000b08117c24 */ /* 0x000fe2000f8e0211 */
[----:B------:R-:W-:-:S03]  /*0d50*/  ISETP.GE.AND P0, PT, R10, R0, PT ;  /* 0x000000000a00720c */ /* 0x000fc60003f06270 */
[----:B------:R-:W-:-:S05]  /*0d60*/  IMAD.WIDE R20, R17, 0x4, R4 ;  /* 0x0000000411147825 */ /* 0x000fca00078e0204 */
[----:B--2---:R0:W-:Y:S05]  /*0d70*/  STG.E desc[UR6][R20.64], R19 ;  /* 0x0000001314007986 */ /* 0x0041ea000c101906 */
[----:B------:R-:W-:Y:S05]  /*0d80*/  @!P0 BRA `(.L_x_3) ;  /* 0xfffffff800448947 */ /* 0x000fea000383ffff */
[----:B------:R-:W-:Y:S05]  /*0d90*/  EXIT ;  /* 0x000000000000794d */ /* 0x000fea0003800000 */
.L_x_4:
[----:B------:R-:W-:-:S00]  /*0da0*/  BRA `(.L_x_4) ;  /* 0xfffffffc00fc7947 */ /* 0x000fc0000383ffff */
[----:B------:R-:W-:-:S00]  /*0db0*/  NOP ;  /* 0x0000000000007918 */ /* 0x000fc00000000000 */
        /* <DEDUP_REMOVED lines=12> */
.L_x_5:


//--------------------- .nv.shared.reserved.0     --------------------------
	.section	.nv.shared.reserved.0,"aw",@nobits
	.weak		__nv_reservedSMEM_offset_0_alias
	.size		__nv_reservedSMEM_offset_0_alias, 0, 64
	.other		__nv_reservedSMEM_offset_0_alias,@"STO_CUDA_RESERVED_SHARED STV_DEFAULT"
__nv_reservedSMEM_offset_0_alias:
	.zero		0
	.zero		64


//--------------------- .nv.constant0.foo         --------------------------
	.section	.nv.constant0.foo,"a",@progbits
	.sectionflags	@""
	.align	4
.nv.constant0.foo:
	.zero		936


//--------------------- SYMBOLS --------------------------

	.type		.nv.reservedSmem.offset0,@object
	.size		.nv.reservedSmem.offset0,0x4
